//
// Generated by NVIDIA NVVM Compiler
//
// Compiler Build ID: CL-36424714
// Cuda compilation tools, release 13.0, V13.0.88
// Based on NVVM 20.0.0
//

.version 9.0
.target sm_100
.address_size 64

	// .globl	_Z5helloIfEvPT_S1_S1_
// _ZZ5helloIfEvPT_S1_S1_E3tmp has been demoted

.visible .entry _Z5helloIfEvPT_S1_S1_(
	.param .u64 .ptr .align 1 _Z5helloIfEvPT_S1_S1__param_0,
	.param .u64 .ptr .align 1 _Z5helloIfEvPT_S1_S1__param_1,
	.param .u64 .ptr .align 1 _Z5helloIfEvPT_S1_S1__param_2
)
{
	.reg .pred 	%p<2>;
	.reg .b32 	%r<10>;
	.reg .b32 	%f<11>;
	.reg .b64 	%rd<11>;
	// demoted variable
	.shared .align 4 .b8 _ZZ5helloIfEvPT_S1_S1_E3tmp[40];
	ld.param.u64 	%rd3, [_Z5helloIfEvPT_S1_S1__param_0];
	ld.param.u64 	%rd1, [_Z5helloIfEvPT_S1_S1__param_1];
	ld.param.u64 	%rd2, [_Z5helloIfEvPT_S1_S1__param_2];
	cvta.to.global.u64 	%rd4, %rd3;
	mov.u32 	%r1, %tid.x;
	mul.wide.u32 	%rd5, %r1, 4;
	add.s64 	%rd6, %rd4, %rd5;
	ld.global.f32 	%f1, [%rd6];
	shl.b32 	%r3, %r1, 2;
	mov.u32 	%r4, _ZZ5helloIfEvPT_S1_S1_E3tmp;
	add.s32 	%r2, %r4, %r3;
	st.shared.f32 	[%r2+4], %f1;
	setp.ne.s32 	%p1, %r1, 0;
	@%p1 bra 	$L__BB0_2;
	mov.b32 	%r5, 0;
	st.shared.u32 	[_ZZ5helloIfEvPT_S1_S1_E3tmp], %r5;
	mov.u32 	%r7, %ntid.x;
	shl.b32 	%r8, %r7, 2;
	add.s32 	%r9, %r4, %r8;
	st.shared.u32 	[%r9+4], %r5;
$L__BB0_2:
	bar.sync 	0;
	cvta.to.global.u64 	%rd7, %rd1;
	ld.global.f32 	%f2, [%rd7];
	ld.shared.f32 	%f3, [%r2];
	fma.rn.f32 	%f4, %f2, %f3, 0f00000000;
	ld.global.f32 	%f5, [%rd7+4];
	ld.shared.f32 	%f6, [%r2+4];
	fma.rn.f32 	%f7, %f5, %f6, %f4;
	ld.global.f32 	%f8, [%rd7+8];
	ld.shared.f32 	%f9, [%r2+8];
	fma.rn.f32 	%f10, %f8, %f9, %f7;
	cvta.to.global.u64 	%rd8, %rd2;
	add.s64 	%rd10, %rd8, %rd5;
	st.global.f32 	[%rd10], %f10;
	ret;

}
	// .globl	_Z5test2IfEvPT_S1_
.visible .entry _Z5test2IfEvPT_S1_(
	.param .u64 .ptr .align 1 _Z5test2IfEvPT_S1__param_0,
	.param .u64 .ptr .align 1 _Z5test2IfEvPT_S1__param_1
)
{
	.reg .b32 	%r<2>;
	.reg .b32 	%f<3>;
	.reg .b64 	%rd<8>;

	ld.param.u64 	%rd1, [_Z5test2IfEvPT_S1__param_0];
	ld.param.u64 	%rd2, [_Z5test2IfEvPT_S1__param_1];
	cvta.to.global.u64 	%rd3, %rd2;
	cvta.to.global.u64 	%rd4, %rd1;
	mov.u32 	%r1, %tid.x;
	mul.wide.u32 	%rd5, %r1, 4;
	add.s64 	%rd6, %rd4, %rd5;
	ld.global.f32 	%f1, [%rd6];
	add.f32 	%f2, %f1, 0f3F800000;
	add.s64 	%rd7, %rd3, %rd5;
	st.global.f32 	[%rd7], %f2;
	ret;

}


// ===== COMPILED SASS (sm_100) =====

	.target	sm_100

	.elftype	@"ET_EXEC"


//--------------------- .note.nv.tkinfo           --------------------------
	.section	.note.nv.tkinfo,"",@"SHT_NOTE"
	.sectionflags	@"SHF_NOTE_NV_TKINFO"
	.tkinfo
        /*0018*/ 	.word	0x00000002
        /*0030*/ 	.string	""
        /*0030*/ 	.string	"ptxas"
        /*0030*/ 	.string	"Cuda compilation tools, release 13.0, V13.0.88"
        /*0030*/ 	.string	"Build cuda_13.0.r13.0/compiler.36424714_0"
        /*0030*/ 	.string	"-arch sm_100 -m 64 "



//--------------------- .note.nv.cuinfo           --------------------------
	.section	.note.nv.cuinfo,"",@"SHT_NOTE"
	.sectionflags	@"SHF_NOTE_NV_CUINFO"
        /*0018*/ 	.short	0x0002
        /*001a*/ 	.short	0x0064
        /*001c*/ 	.short	0x0082
	.zero		2


//--------------------- .nv.info                  --------------------------
	.section	.nv.info,"",@"SHT_CUDA_INFO"
	.align	4


	//----- nvinfo : EIATTR_REGCOUNT
	.align		4
        /*0000*/ 	.byte	0x04, 0x2f
        /*0002*/ 	.short	(.L_1 - .L_0)
	.align		4
.L_0:
        /*0004*/ 	.word	index@(_Z5helloIfEvPT_S1_S1_)
        /*0008*/ 	.word	0x00000012


	//----- nvinfo : EIATTR_FRAME_SIZE
	.align		4
.L_1:
        /*000c*/ 	.byte	0x04, 0x11
        /*000e*/ 	.short	(.L_3 - .L_2)
	.align		4
.L_2:
        /*0010*/ 	.word	index@(_Z5helloIfEvPT_S1_S1_)
        /*0014*/ 	.word	0x00000000


	//----- nvinfo : EIATTR_REGCOUNT
	.align		4
.L_3:
        /*0018*/ 	.byte	0x04, 0x2f
        /*001a*/ 	.short	(.L_5 - .L_4)
	.align		4
.L_4:
        /*001c*/ 	.word	index@(_Z5test2IfEvPT_S1_)
        /*0020*/ 	.word	0x0000000a


	//----- nvinfo : EIATTR_FRAME_SIZE
	.align		4
.L_5:
        /*0024*/ 	.byte	0x04, 0x11
        /*0026*/ 	.short	(.L_7 - .L_6)
	.align		4
.L_6:
        /*0028*/ 	.word	index@(_Z5test2IfEvPT_S1_)
        /*002c*/ 	.word	0x00000000


	//----- nvinfo : EIATTR_MIN_STACK_SIZE
	.align		4
.L_7:
        /*0030*/ 	.byte	0x04, 0x12
        /*0032*/ 	.short	(.L_9 - .L_8)
	.align		4
.L_8:
        /*0034*/ 	.word	index@(_Z5test2IfEvPT_S1_)
        /*0038*/ 	.word	0x00000000


	//----- nvinfo : EIATTR_MIN_STACK_SIZE
	.align		4
.L_9:
        /*003c*/ 	.byte	0x04, 0x12
        /*003e*/ 	.short	(.L_11 - .L_10)
	.align		4
.L_10:
        /*0040*/ 	.word	index@(_Z5helloIfEvPT_S1_S1_)
        /*0044*/ 	.word	0x00000000
.L_11:


//--------------------- .nv.compat                --------------------------
	.section	.nv.compat,"",@"SHT_CUDA_COMPAT_INFO"
	.align	4
        /*0000*/ 	.byte	0x02, 0x09, 0x00, 0x00, 0x02, 0x02, 0x01, 0x00, 0x02, 0x05, 0x05, 0x00, 0x03, 0x07, 0x01, 0x01
        /*0010*/ 	.byte	0x02, 0x03, 0x00, 0x00, 0x02, 0x06, 0x01, 0x00, 0x04, 0x0b, 0x08, 0x00, 0x09, 0x00, 0x00, 0x00
        /*0020*/ 	.byte	0x00, 0x00, 0x00, 0x00


//--------------------- .nv.info._Z5test2IfEvPT_S1_ --------------------------
	.section	.nv.info._Z5test2IfEvPT_S1_,"",@"SHT_CUDA_INFO"
	.sectionflags	@""
	.align	4


	//----- nvinfo : EIATTR_CUDA_API_VERSION
	.align		4
        /*0000*/ 	.byte	0x04, 0x37
        /*0002*/ 	.short	(.L_13 - .L_12)
.L_12:
        /*0004*/ 	.word	0x00000082


	//----- nvinfo : EIATTR_KPARAM_INFO
	.align		4
.L_13:
        /*0008*/ 	.byte	0x04, 0x17
        /*000a*/ 	.short	(.L_15 - .L_14)
.L_14:
        /*000c*/ 	.word	0x00000000
        /*0010*/ 	.short	0x0001
        /*0012*/ 	.short	0x0008
        /*0014*/ 	.byte	0x00, 0xf5, 0x21, 0x00


	//----- nvinfo : EIATTR_KPARAM_INFO
	.align		4
.L_15:
        /*0018*/ 	.byte	0x04, 0x17
        /*001a*/ 	.short	(.L_17 - .L_16)
.L_16:
        /*001c*/ 	.word	0x00000000
        /*0020*/ 	.short	0x0000
        /*0022*/ 	.short	0x0000
        /*0024*/ 	.byte	0x00, 0xf5, 0x21, 0x00


	//----- nvinfo : EIATTR_SPARSE_MMA_MASK
	.align		4
.L_17:
        /*0028*/ 	.byte	0x03, 0x50
        /*002a*/ 	.short	0x0000


	//----- nvinfo : EIATTR_MAXREG_COUNT
	.align		4
        /*002c*/ 	.byte	0x03, 0x1b
        /*002e*/ 	.short	0x00ff


	//----- nvinfo : EIATTR_MERCURY_ISA_VERSION
	.align		4
        /*0030*/ 	.byte	0x03, 0x5f
        /*0032*/ 	.short	0x0101


	//----- nvinfo : EIATTR_VRC_CTA_INIT_COUNT
	.align		4
        /*0034*/ 	.byte	0x02, 0x4a
	.zero		1
	.zero		1


	//----- nvinfo : EIATTR_EXIT_INSTR_OFFSETS
	.align		4
        /*0038*/ 	.byte	0x04, 0x1c
        /*003a*/ 	.short	(.L_19 - .L_18)


	//   ....[0]....
.L_18:
        /*003c*/ 	.word	0x000000a0


	//----- nvinfo : EIATTR_CBANK_PARAM_SIZE
	.align		4
.L_19:
        /*0040*/ 	.byte	0x03, 0x19
        /*0042*/ 	.short	0x0010


	//----- nvinfo : EIATTR_PARAM_CBANK
	.align		4
        /*0044*/ 	.byte	0x04, 0x0a
        /*0046*/ 	.short	(.L_21 - .L_20)
	.align		4
.L_20:
        /*0048*/ 	.word	index@(.nv.constant0._Z5test2IfEvPT_S1_)
        /*004c*/ 	.short	0x0380
        /*004e*/ 	.short	0x0010


	//----- nvinfo : EIATTR_SW_WAR
	.align		4
.L_21:
        /*0050*/ 	.byte	0x04, 0x36
        /*0052*/ 	.short	(.L_23 - .L_22)
.L_22:
        /*0054*/ 	.word	0x00000008
.L_23:


//--------------------- .nv.info._Z5helloIfEvPT_S1_S1_ --------------------------
	.section	.nv.info._Z5helloIfEvPT_S1_S1_,"",@"SHT_CUDA_INFO"
	.sectionflags	@""
	.align	4


	//----- nvinfo : EIATTR_CUDA_API_VERSION
	.align		4
        /*0000*/ 	.byte	0x04, 0x37
        /*0002*/ 	.short	(.L_25 - .L_24)
.L_24:
        /*0004*/ 	.word	0x00000082


	//----- nvinfo : EIATTR_KPARAM_INFO
	.align		4
.L_25:
        /*0008*/ 	.byte	0x04, 0x17
        /*000a*/ 	.short	(.L_27 - .L_26)
.L_26:
        /*000c*/ 	.word	0x00000000
        /*0010*/ 	.short	0x0002
        /*0012*/ 	.short	0x0010
        /*0014*/ 	.byte	0x00, 0xf5, 0x21, 0x00


	//----- nvinfo : EIATTR_KPARAM_INFO
	.align		4
.L_27:
        /*0018*/ 	.byte	0x04, 0x17
        /*001a*/ 	.short	(.L_29 - .L_28)
.L_28:
        /*001c*/ 	.word	0x00000000
        /*0020*/ 	.short	0x0001
        /*0022*/ 	.short	0x0008
        /*0024*/ 	.byte	0x00, 0xf5, 0x21, 0x00


	//----- nvinfo : EIATTR_KPARAM_INFO
	.align		4
.L_29:
        /*0028*/ 	.byte	0x04, 0x17
        /*002a*/ 	.short	(.L_31 - .L_30)
.L_30:
        /*002c*/ 	.word	0x00000000
        /*0030*/ 	.short	0x0000
        /*0032*/ 	.short	0x0000
        /*0034*/ 	.byte	0x00, 0xf5, 0x21, 0x00


	//----- nvinfo : EIATTR_SPARSE_MMA_MASK
	.align		4
.L_31:
        /*0038*/ 	.byte	0x03, 0x50
        /*003a*/ 	.short	0x0000


	//----- nvinfo : EIATTR_MAXREG_COUNT
	.align		4
        /*003c*/ 	.byte	0x03, 0x1b
        /*003e*/ 	.short	0x00ff


	//----- nvinfo : EIATTR_NUM_BARRIERS
	.align		4
        /*0040*/ 	.byte	0x02, 0x4c
        /*0042*/ 	.byte	0x01
	.zero		1


	//----- nvinfo : EIATTR_MERCURY_ISA_VERSION
	.align		4
        /*0044*/ 	.byte	0x03, 0x5f
        /*0046*/ 	.short	0x0101


	//----- nvinfo : EIATTR_VRC_CTA_INIT_COUNT
	.align		4
        /*0048*/ 	.byte	0x02, 0x4a
	.zero		1
	.zero		1


	//----- nvinfo : EIATTR_EXIT_INSTR_OFFSETS
	.align		4
        /*004c*/ 	.byte	0x04, 0x1c
        /*004e*/ 	.short	(.L_33 - .L_32)


	//   ....[0]....
.L_32:
        /*0050*/ 	.word	0x000001e0


	//----- nvinfo : EIATTR_CBANK_PARAM_SIZE
	.align		4
.L_33:
        /*0054*/ 	.byte	0x03, 0x19
        /*0056*/ 	.short	0x0018


	//----- nvinfo : EIATTR_PARAM_CBANK
	.align		4
        /*0058*/ 	.byte	0x04, 0x0a
        /*005a*/ 	.short	(.L_35 - .L_34)
	.align		4
.L_34:
        /*005c*/ 	.word	index@(.nv.constant0._Z5helloIfEvPT_S1_S1_)
        /*0060*/ 	.short	0x0380
        /*0062*/ 	.short	0x0018


	//----- nvinfo : EIATTR_SW_WAR
	.align		4
.L_35:
        /*0064*/ 	.byte	0x04, 0x36
        /*0066*/ 	.short	(.L_37 - .L_36)
.L_36:
        /*0068*/ 	.word	0x00000008
.L_37:


//--------------------- .nv.callgraph             --------------------------
	.section	.nv.callgraph,"",@"SHT_CUDA_CALLGRAPH"
	.align	4
	.sectionentsize	8
	.align		4
        /*0000*/ 	.word	0x00000000
	.align		4
        /*0004*/ 	.word	0xffffffff
	.align		4
        /*0008*/ 	.word	0x00000000
	.align		4
        /*000c*/ 	.word	0xfffffffe
	.align		4
        /*0010*/ 	.word	0x00000000
	.align		4
        /*0014*/ 	.word	0xfffffffd
	.align		4
        /*0018*/ 	.word	0x00000000
	.align		4
        /*001c*/ 	.word	0xfffffffc


//--------------------- .text._Z5test2IfEvPT_S1_  --------------------------
	.section	.text._Z5test2IfEvPT_S1_,"ax",@progbits
	.align	128
        .global         _Z5test2IfEvPT_S1_
        .type           _Z5test2IfEvPT_S1_,@function
        .size           _Z5test2IfEvPT_S1_,(.L_x_2 - _Z5test2IfEvPT_S1_)
        .other          _Z5test2IfEvPT_S1_,@"STO_CUDA_ENTRY STV_DEFAULT"
_Z5test2IfEvPT_S1_:
.text._Z5test2IfEvPT_S1_:
[----:B------:R-:W-:Y:S01]  /*0000*/  LDC R1, c[0x0][0x37c] ;  /* 0x0000df00ff017b82 */ /* 0x000fe20000000800 */
[----:B------:R-:W0:Y:S07]  /*0010*/  S2R R7, SR_TID.X ;  /* 0x0000000000077919 */ /* 0x000e2e0000002100 */
[----:B------:R-:W0:Y:S01]  /*0020*/  LDC.64 R2, c[0x0][0x380] ;  /* 0x0000e000ff027b82 */ /* 0x000e220000000a00 */
[----:B------:R-:W1:Y:S07]  /*0030*/  LDCU.64 UR4, c[0x0][0x358] ;  /* 0x00006b00ff0477ac */ /* 0x000e6e0008000a00 */
[----:B------:R-:W2:Y:S01]  /*0040*/  LDC.64 R4, c[0x0][0x388] ;  /* 0x0000e200ff047b82 */ /* 0x000ea20000000a00 */
[----:B0-----:R-:W-:-:S06]  /*0050*/  IMAD.WIDE.U32 R2, R7, 0x4, R2 ;  /* 0x0000000407027825 */ /* 0x001fcc00078e0002 */
[----:B-1----:R-:W3:Y:S01]  /*0060*/  LDG.E R2, desc[UR4][R2.64] ;  /* 0x0000000402027981 */ /* 0x002ee2000c1e1900 */
[----:B--2---:R-:W-:-:S04]  /*0070*/  IMAD.WIDE.U32 R4, R7, 0x4, R4 ;  /* 0x0000000407047825 */ /* 0x004fc800078e0004 */
[----:B---3--:R-:W-:-:S05]  /*0080*/  FADD R7, R2, 1 ;  /* 0x3f80000002077421 */ /* 0x008fca0000000000 */
[----:B------:R-:W-:Y:S01]  /*0090*/  STG.E desc[UR4][R4.64], R7 ;  /* 0x0000000704007986 */ /* 0x000fe2000c101904 */
[----:B------:R-:W-:Y:S05]  /*00a0*/  EXIT ;  /* 0x000000000000794d */ /* 0x000fea0003800000 */
.L_x_0:
[----:B------:R-:W-:-:S00]  /*00b0*/  BRA `(.L_x_0) ;  /* 0xfffffffc00fc7947 */ /* 0x000fc0000383ffff */
[----:B------:R-:W-:-:S00]  /*00c0*/  NOP ;  /* 0x0000000000007918 */ /* 0x000fc00000000000 */
        /* <DEDUP_REMOVED lines=11> */
.L_x_2:


//--------------------- .text._Z5helloIfEvPT_S1_S1_ --------------------------
	.section	.text._Z5helloIfEvPT_S1_S1_,"ax",@progbits
	.align	128
        .global         _Z5helloIfEvPT_S1_S1_
        .type           _Z5helloIfEvPT_S1_S1_,@function
        .size           _Z5helloIfEvPT_S1_S1_,(.L_x_3 - _Z5helloIfEvPT_S1_S1_)
        .other          _Z5helloIfEvPT_S1_S1_,@"STO_CUDA_ENTRY STV_DEFAULT"
_Z5helloIfEvPT_S1_S1_:
.text._Z5helloIfEvPT_S1_S1_:
[----:B------:R-:W-:Y:S01]  /*0000*/  LDC R1, c[0x0][0x37c] ;  /* 0x0000df00ff017b82 */ /* 0x000fe20000000800 */
[----:B------:R-:W0:Y:S07]  /*0010*/  S2R R15, SR_TID.X ;  /* 0x00000000000f7919 */ /* 0x000e2e0000002100 */
[----:B------:R-:W0:Y:S01]  /*0020*/  LDC.64 R2, c[0x0][0x380] ;  /* 0x0000e000ff027b82 */ /* 0x000e220000000a00 */
[----:B------:R-:W1:Y:S01]  /*0030*/  LDCU.64 UR6, c[0x0][0x358] ;  /* 0x00006b00ff0677ac */ /* 0x000e620008000a00 */
[----:B0-----:R-:W-:-:S05]  /*0040*/  IMAD.WIDE.U32 R2, R15, 0x4, R2 ;  /* 0x000000040f027825 */ /* 0x001fca00078e0002 */
[----:B-1----:R0:W2:Y:S01]  /*0050*/  LDG.E R6, desc[UR6][R2.64] ;  /* 0x0000000602067981 */ /* 0x0020a2000c1e1900 */
[----:B------:R-:W-:Y:S01]  /*0060*/  ISETP.NE.AND P0, PT, R15, RZ, PT ;  /* 0x000000ff0f00720c */ /* 0x000fe20003f05270 */
[----:B------:R-:W1:Y:S01]  /*0070*/  S2UR UR5, SR_CgaCtaId ;  /* 0x00000000000579c3 */ /* 0x000e620000008800 */
[----:B------:R-:W-:-:S07]  /*0080*/  UMOV UR4, 0x400 ;  /* 0x0000040000047882 */ /* 0x000fce0000000000 */
[----:B------:R-:W3:Y:S08]  /*0090*/  LDC.64 R4, c[0x0][0x388] ;  /* 0x0000e200ff047b82 */ /* 0x000ef00000000a00 */
[----:B------:R-:W4:Y:S01]  /*00a0*/  @!P0 LDC R8, c[0x0][0x360] ;  /* 0x0000d800ff088b82 */ /* 0x000f220000000800 */
[----:B-1----:R-:W-:-:S07]  /*00b0*/  ULEA UR4, UR5, UR4, 0x18 ;  /* 0x0000000405047291 */ /* 0x002fce000f8ec0ff */
[----:B0-----:R-:W0:Y:S01]  /*00c0*/  LDC.64 R2, c[0x0][0x390] ;  /* 0x0000e400ff027b82 */ /* 0x001e220000000a00 */
[----:B------:R-:W-:Y:S02]  /*00d0*/  LEA R7, R15, UR4, 0x2 ;  /* 0x000000040f077c11 */ /* 0x000fe4000f8e10ff */
[----:B----4-:R-:W-:-:S03]  /*00e0*/  @!P0 LEA R8, R8, UR4, 0x2 ;  /* 0x0000000408088c11 */ /* 0x010fc6000f8e10ff */
[----:B--2---:R-:W-:Y:S04]  /*00f0*/  STS [R7+0x4], R6 ;  /* 0x0000040607007388 */ /* 0x004fe80000000800 */
[----:B------:R-:W-:Y:S04]  /*0100*/  @!P0 STS [UR4], RZ ;  /* 0x000000ffff008988 */ /* 0x000fe80008000804 */
[----:B------:R-:W-:Y:S01]  /*0110*/  @!P0 STS [R8+0x4], RZ ;  /* 0x000004ff08008388 */ /* 0x000fe20000000800 */
[----:B------:R-:W-:Y:S06]  /*0120*/  BAR.SYNC.DEFER_BLOCKING 0x0 ;  /* 0x0000000000007b1d */ /* 0x000fec0000010000 */
[----:B---3--:R-:W2:Y:S04]  /*0130*/  LDG.E R0, desc[UR6][R4.64] ;  /* 0x0000000604007981 */ /* 0x008ea8000c1e1900 */
[----:B------:R-:W3:Y:S04]  /*0140*/  LDG.E R11, desc[UR6][R4.64+0x4] ;  /* 0x00000406040b7981 */ /* 0x000ee8000c1e1900 */
[----:B------:R-:W4:Y:S01]  /*0150*/  LDG.E R13, desc[UR6][R4.64+0x8] ;  /* 0x00000806040d7981 */ /* 0x000f22000c1e1900 */
[----:B0-----:R-:W-:-:S03]  /*0160*/  IMAD.WIDE.U32 R2, R15, 0x4, R2 ;  /* 0x000000040f027825 */ /* 0x001fc600078e0002 */
[----:B------:R-:W2:Y:S04]  /*0170*/  LDS R9, [R7] ;  /* 0x0000000007097984 */ /* 0x000ea80000000800 */
[----:B------:R-:W3:Y:S04]  /*0180*/  LDS R10, [R7+0x4] ;  /* 0x00000400070a7984 */ /* 0x000ee80000000800 */
[----:B------:R-:W4:Y:S01]  /*0190*/  LDS R12, [R7+0x8] ;  /* 0x00000800070c7984 */ /* 0x000f220000000800 */
[----:B--2---:R-:W-:-:S04]  /*01a0*/  FFMA R0, R0, R9, RZ ;  /* 0x0000000900007223 */ /* 0x004fc800000000ff */
[----:B---3--:R-:W-:-:S04]  /*01b0*/  FFMA R0, R11, R10, R0 ;  /* 0x0000000a0b007223 */ /* 0x008fc80000000000 */
[----:B----4-:R-:W-:-:S05]  /*01c0*/  FFMA R13, R13, R12, R0 ;  /* 0x0000000c0d0d7223 */ /* 0x010fca0000000000 */
[----:B------:R-:W-:Y:S01]  /*01d0*/  STG.E desc[UR6][R2.64], R13 ;  /* 0x0000000d02007986 */ /* 0x000fe2000c101906 */
[----:B------:R-:W-:Y:S05]  /*01e0*/  EXIT ;  /* 0x000000000000794d */ /* 0x000fea0003800000 */
.L_x_1:
        /* <DEDUP_REMOVED lines=9> */
.L_x_3:


//--------------------- .nv.shared.reserved.0     --------------------------
	.section	.nv.shared.reserved.0,"aw",@nobits
	.weak		__nv_reservedSMEM_offset_0_alias
	.size		__nv_reservedSMEM_offset_0_alias, 0, 64
	.other		__nv_reservedSMEM_offset_0_alias,@"STO_CUDA_RESERVED_SHARED STV_DEFAULT"
__nv_reservedSMEM_offset_0_alias:
	.zero		0
	.zero		64


//--------------------- .nv.shared._Z5helloIfEvPT_S1_S1_ --------------------------
	.section	.nv.shared._Z5helloIfEvPT_S1_S1_,"aw",@nobits
	.sectionflags	@""
	.align	4
.nv.shared._Z5helloIfEvPT_S1_S1_:
	.zero		1064


//--------------------- .nv.constant0._Z5test2IfEvPT_S1_ --------------------------
	.section	.nv.constant0._Z5test2IfEvPT_S1_,"a",@progbits
	.sectionflags	@""
	.align	4
.nv.constant0._Z5test2IfEvPT_S1_:
	.zero		912


//--------------------- .nv.constant0._Z5helloIfEvPT_S1_S1_ --------------------------
	.section	.nv.constant0._Z5helloIfEvPT_S1_S1_,"a",@progbits
	.sectionflags	@""
	.align	4
.nv.constant0._Z5helloIfEvPT_S1_S1_:
	.zero		920


//--------------------- SYMBOLS --------------------------

	.type		.nv.reservedSmem.offset0,@object
	.size		.nv.reservedSmem.offset0,0x4
	.type		.nv.reservedSmem.cap,@object
	.size		.nv.reservedSmem.cap,0x4
